//
// Generated by NVIDIA NVVM Compiler
//
// Compiler Build ID: CL-36424714
// Cuda compilation tools, release 13.0, V13.0.88
// Based on NVVM 20.0.0
//

.version 9.0
.target sm_100
.address_size 64

	// .globl	dot_product
// _ZZ11dot_productE10sharedData has been demoted
// _ZZ14euclidian_normE10sharedData has been demoted

.visible .entry dot_product(
	.param .u64 .ptr .align 1 dot_product_param_0,
	.param .u64 .ptr .align 1 dot_product_param_1,
	.param .u64 .ptr .align 1 dot_product_param_2,
	.param .u32 dot_product_param_3
)
{
	.reg .pred 	%p<6>;
	.reg .b32 	%r<14>;
	.reg .b32 	%f<12>;
	.reg .b64 	%rd<10>;
	// demoted variable
	.shared .align 4 .b8 _ZZ11dot_productE10sharedData[4096];
	ld.param.u64 	%rd1, [dot_product_param_0];
	ld.param.u64 	%rd2, [dot_product_param_1];
	ld.param.u64 	%rd3, [dot_product_param_2];
	ld.param.u32 	%r7, [dot_product_param_3];
	mov.u32 	%r1, %tid.x;
	mov.u32 	%r13, %ntid.x;
	mov.u32 	%r8, %ctaid.x;
	mad.lo.s32 	%r3, %r13, %r8, %r1;
	setp.ge.s32 	%p1, %r3, %r7;
	mov.f32 	%f11, 0f00000000;
	@%p1 bra 	$L__BB0_2;
	cvta.to.global.u64 	%rd4, %rd1;
	cvta.to.global.u64 	%rd5, %rd2;
	mul.wide.s32 	%rd6, %r3, 4;
	add.s64 	%rd7, %rd4, %rd6;
	ld.global.f32 	%f4, [%rd7];
	add.s64 	%rd8, %rd5, %rd6;
	ld.global.f32 	%f5, [%rd8];
	mul.f32 	%f11, %f4, %f5;
$L__BB0_2:
	shl.b32 	%r9, %r1, 2;
	mov.u32 	%r10, _ZZ11dot_productE10sharedData;
	add.s32 	%r4, %r10, %r9;
	st.shared.f32 	[%r4], %f11;
	bar.sync 	0;
	setp.lt.u32 	%p2, %r13, 2;
	@%p2 bra 	$L__BB0_6;
$L__BB0_3:
	shr.u32 	%r6, %r13, 1;
	setp.ge.u32 	%p3, %r1, %r6;
	@%p3 bra 	$L__BB0_5;
	shl.b32 	%r11, %r6, 2;
	add.s32 	%r12, %r4, %r11;
	ld.shared.f32 	%f6, [%r12];
	ld.shared.f32 	%f7, [%r4];
	add.f32 	%f8, %f6, %f7;
	st.shared.f32 	[%r4], %f8;
$L__BB0_5:
	bar.sync 	0;
	setp.gt.u32 	%p4, %r13, 3;
	mov.u32 	%r13, %r6;
	@%p4 bra 	$L__BB0_3;
$L__BB0_6:
	setp.ne.s32 	%p5, %r1, 0;
	@%p5 bra 	$L__BB0_8;
	ld.shared.f32 	%f9, [_ZZ11dot_productE10sharedData];
	cvta.to.global.u64 	%rd9, %rd3;
	atom.global.add.f32 	%f10, [%rd9], %f9;
$L__BB0_8:
	ret;

}
	// .globl	euclidian_norm
.visible .entry euclidian_norm(
	.param .u64 .ptr .align 1 euclidian_norm_param_0,
	.param .u64 .ptr .align 1 euclidian_norm_param_1,
	.param .u32 euclidian_norm_param_2
)
{
	.reg .pred 	%p<6>;
	.reg .b32 	%r<14>;
	.reg .b32 	%f<11>;
	.reg .b64 	%rd<7>;
	// demoted variable
	.shared .align 4 .b8 _ZZ14euclidian_normE10sharedData[4096];
	ld.param.u64 	%rd1, [euclidian_norm_param_0];
	ld.param.u64 	%rd2, [euclidian_norm_param_1];
	ld.param.u32 	%r7, [euclidian_norm_param_2];
	mov.u32 	%r1, %tid.x;
	mov.u32 	%r13, %ntid.x;
	mov.u32 	%r8, %ctaid.x;
	mad.lo.s32 	%r3, %r13, %r8, %r1;
	setp.ge.s32 	%p1, %r3, %r7;
	mov.f32 	%f10, 0f00000000;
	@%p1 bra 	$L__BB1_2;
	cvta.to.global.u64 	%rd3, %rd1;
	mul.wide.s32 	%rd4, %r3, 4;
	add.s64 	%rd5, %rd3, %rd4;
	ld.global.f32 	%f4, [%rd5];
	mul.f32 	%f10, %f4, %f4;
$L__BB1_2:
	shl.b32 	%r9, %r1, 2;
	mov.u32 	%r10, _ZZ14euclidian_normE10sharedData;
	add.s32 	%r4, %r10, %r9;
	st.shared.f32 	[%r4], %f10;
	bar.sync 	0;
	setp.lt.u32 	%p2, %r13, 2;
	@%p2 bra 	$L__BB1_6;
$L__BB1_3:
	shr.u32 	%r6, %r13, 1;
	setp.ge.u32 	%p3, %r1, %r6;
	@%p3 bra 	$L__BB1_5;
	shl.b32 	%r11, %r6, 2;
	add.s32 	%r12, %r4, %r11;
	ld.shared.f32 	%f5, [%r12];
	ld.shared.f32 	%f6, [%r4];
	add.f32 	%f7, %f5, %f6;
	st.shared.f32 	[%r4], %f7;
$L__BB1_5:
	bar.sync 	0;
	setp.gt.u32 	%p4, %r13, 3;
	mov.u32 	%r13, %r6;
	@%p4 bra 	$L__BB1_3;
$L__BB1_6:
	setp.ne.s32 	%p5, %r1, 0;
	@%p5 bra 	$L__BB1_8;
	ld.shared.f32 	%f8, [_ZZ14euclidian_normE10sharedData];
	cvta.to.global.u64 	%rd6, %rd2;
	atom.global.add.f32 	%f9, [%rd6], %f8;
$L__BB1_8:
	ret;

}


// ===== COMPILED SASS (sm_100) =====

	.target	sm_100

	.elftype	@"ET_EXEC"


//--------------------- .note.nv.tkinfo           --------------------------
	.section	.note.nv.tkinfo,"",@"SHT_NOTE"
	.sectionflags	@"SHF_NOTE_NV_TKINFO"
	.tkinfo
        /*0018*/ 	.word	0x00000002
        /*0030*/ 	.string	""
        /*0030*/ 	.string	"ptxas"
        /*0030*/ 	.string	"Cuda compilation tools, release 13.0, V13.0.88"
        /*0030*/ 	.string	"Build cuda_13.0.r13.0/compiler.36424714_0"
        /*0030*/ 	.string	"-arch sm_100 -m 64 "



//--------------------- .note.nv.cuinfo           --------------------------
	.section	.note.nv.cuinfo,"",@"SHT_NOTE"
	.sectionflags	@"SHF_NOTE_NV_CUINFO"
        /*0018*/ 	.short	0x0002
        /*001a*/ 	.short	0x0064
        /*001c*/ 	.short	0x0082
	.zero		2


//--------------------- .nv.info                  --------------------------
	.section	.nv.info,"",@"SHT_CUDA_INFO"
	.align	4


	//----- nvinfo : EIATTR_REGCOUNT
	.align		4
        /*0000*/ 	.byte	0x04, 0x2f
        /*0002*/ 	.short	(.L_1 - .L_0)
	.align		4
.L_0:
        /*0004*/ 	.word	index@(dot_product)
        /*0008*/ 	.word	0x0000000b


	//----- nvinfo : EIATTR_FRAME_SIZE
	.align		4
.L_1:
        /*000c*/ 	.byte	0x04, 0x11
        /*000e*/ 	.short	(.L_3 - .L_2)
	.align		4
.L_2:
        /*0010*/ 	.word	index@(dot_product)
        /*0014*/ 	.word	0x00000000


	//----- nvinfo : EIATTR_REGCOUNT
	.align		4
.L_3:
        /*0018*/ 	.byte	0x04, 0x2f
        /*001a*/ 	.short	(.L_5 - .L_4)
	.align		4
.L_4:
        /*001c*/ 	.word	index@(euclidian_norm)
        /*0020*/ 	.word	0x0000000a


	//----- nvinfo : EIATTR_FRAME_SIZE
	.align		4
.L_5:
        /*0024*/ 	.byte	0x04, 0x11
        /*0026*/ 	.short	(.L_7 - .L_6)
	.align		4
.L_6:
        /*0028*/ 	.word	index@(euclidian_norm)
        /*002c*/ 	.word	0x00000000


	//----- nvinfo : EIATTR_MIN_STACK_SIZE
	.align		4
.L_7:
        /*0030*/ 	.byte	0x04, 0x12
        /*0032*/ 	.short	(.L_9 - .L_8)
	.align		4
.L_8:
        /*0034*/ 	.word	index@(euclidian_norm)
        /*0038*/ 	.word	0x00000000


	//----- nvinfo : EIATTR_MIN_STACK_SIZE
	.align		4
.L_9:
        /*003c*/ 	.byte	0x04, 0x12
        /*003e*/ 	.short	(.L_11 - .L_10)
	.align		4
.L_10:
        /*0040*/ 	.word	index@(dot_product)
        /*0044*/ 	.word	0x00000000
.L_11:


//--------------------- .nv.compat                --------------------------
	.section	.nv.compat,"",@"SHT_CUDA_COMPAT_INFO"
	.align	4
        /*0000*/ 	.byte	0x02, 0x09, 0x00, 0x00, 0x02, 0x02, 0x01, 0x00, 0x02, 0x05, 0x05, 0x00, 0x03, 0x07, 0x01, 0x01
        /*0010*/ 	.byte	0x02, 0x03, 0x00, 0x00, 0x02, 0x06, 0x01, 0x00, 0x04, 0x0b, 0x08, 0x00, 0x09, 0x00, 0x00, 0x00
        /*0020*/ 	.byte	0x00, 0x00, 0x00, 0x00


//--------------------- .nv.info.euclidian_norm   --------------------------
	.section	.nv.info.euclidian_norm,"",@"SHT_CUDA_INFO"
	.sectionflags	@""
	.align	4


	//----- nvinfo : EIATTR_CUDA_API_VERSION
	.align		4
        /*0000*/ 	.byte	0x04, 0x37
        /*0002*/ 	.short	(.L_13 - .L_12)
.L_12:
        /*0004*/ 	.word	0x00000082


	//----- nvinfo : EIATTR_KPARAM_INFO
	.align		4
.L_13:
        /*0008*/ 	.byte	0x04, 0x17
        /*000a*/ 	.short	(.L_15 - .L_14)
.L_14:
        /*000c*/ 	.word	0x00000000
        /*0010*/ 	.short	0x0002
        /*0012*/ 	.short	0x0010
        /*0014*/ 	.byte	0x00, 0xf0, 0x11, 0x00


	//----- nvinfo : EIATTR_KPARAM_INFO
	.align		4
.L_15:
        /*0018*/ 	.byte	0x04, 0x17
        /*001a*/ 	.short	(.L_17 - .L_16)
.L_16:
        /*001c*/ 	.word	0x00000000
        /*0020*/ 	.short	0x0001
        /*0022*/ 	.short	0x0008
        /*0024*/ 	.byte	0x00, 0xf5, 0x21, 0x00


	//----- nvinfo : EIATTR_KPARAM_INFO
	.align		4
.L_17:
        /*0028*/ 	.byte	0x04, 0x17
        /*002a*/ 	.short	(.L_19 - .L_18)
.L_18:
        /*002c*/ 	.word	0x00000000
        /*0030*/ 	.short	0x0000
        /*0032*/ 	.short	0x0000
        /*0034*/ 	.byte	0x00, 0xf5, 0x21, 0x00


	//----- nvinfo : EIATTR_SPARSE_MMA_MASK
	.align		4
.L_19:
        /*0038*/ 	.byte	0x03, 0x50
        /*003a*/ 	.short	0x0000


	//----- nvinfo : EIATTR_MAXREG_COUNT
	.align		4
        /*003c*/ 	.byte	0x03, 0x1b
        /*003e*/ 	.short	0x00ff


	//----- nvinfo : EIATTR_NUM_BARRIERS
	.align		4
        /*0040*/ 	.byte	0x02, 0x4c
        /*0042*/ 	.byte	0x01
	.zero		1


	//----- nvinfo : EIATTR_MERCURY_ISA_VERSION
	.align		4
        /*0044*/ 	.byte	0x03, 0x5f
        /*0046*/ 	.short	0x0101


	//----- nvinfo : EIATTR_VRC_CTA_INIT_COUNT
	.align		4
        /*0048*/ 	.byte	0x02, 0x4a
	.zero		1
	.zero		1


	//----- nvinfo : EIATTR_EXIT_INSTR_OFFSETS
	.align		4
        /*004c*/ 	.byte	0x04, 0x1c
        /*004e*/ 	.short	(.L_21 - .L_20)


	//   ....[0]....
.L_20:
        /*0050*/ 	.word	0x00000220


	//   ....[1]....
        /*0054*/ 	.word	0x00000290


	//----- nvinfo : EIATTR_CBANK_PARAM_SIZE
	.align		4
.L_21:
        /*0058*/ 	.byte	0x03, 0x19
        /*005a*/ 	.short	0x0014


	//----- nvinfo : EIATTR_PARAM_CBANK
	.align		4
        /*005c*/ 	.byte	0x04, 0x0a
        /*005e*/ 	.short	(.L_23 - .L_22)
	.align		4
.L_22:
        /*0060*/ 	.word	index@(.nv.constant0.euclidian_norm)
        /*0064*/ 	.short	0x0380
        /*0066*/ 	.short	0x0014


	//----- nvinfo : EIATTR_SW_WAR
	.align		4
.L_23:
        /*0068*/ 	.byte	0x04, 0x36
        /*006a*/ 	.short	(.L_25 - .L_24)
.L_24:
        /*006c*/ 	.word	0x00000008
.L_25:


//--------------------- .nv.info.dot_product      --------------------------
	.section	.nv.info.dot_product,"",@"SHT_CUDA_INFO"
	.sectionflags	@""
	.align	4


	//----- nvinfo : EIATTR_CUDA_API_VERSION
	.align		4
        /*0000*/ 	.byte	0x04, 0x37
        /*0002*/ 	.short	(.L_27 - .L_26)
.L_26:
        /*0004*/ 	.word	0x00000082


	//----- nvinfo : EIATTR_KPARAM_INFO
	.align		4
.L_27:
        /*0008*/ 	.byte	0x04, 0x17
        /*000a*/ 	.short	(.L_29 - .L_28)
.L_28:
        /*000c*/ 	.word	0x00000000
        /*0010*/ 	.short	0x0003
        /*0012*/ 	.short	0x0018
        /*0014*/ 	.byte	0x00, 0xf0, 0x11, 0x00


	//----- nvinfo : EIATTR_KPARAM_INFO
	.align		4
.L_29:
        /*0018*/ 	.byte	0x04, 0x17
        /*001a*/ 	.short	(.L_31 - .L_30)
.L_30:
        /*001c*/ 	.word	0x00000000
        /*0020*/ 	.short	0x0002
        /*0022*/ 	.short	0x0010
        /*0024*/ 	.byte	0x00, 0xf5, 0x21, 0x00


	//----- nvinfo : EIATTR_KPARAM_INFO
	.align		4
.L_31:
        /*0028*/ 	.byte	0x04, 0x17
        /*002a*/ 	.short	(.L_33 - .L_32)
.L_32:
        /*002c*/ 	.word	0x00000000
        /*0030*/ 	.short	0x0001
        /*0032*/ 	.short	0x0008
        /*0034*/ 	.byte	0x00, 0xf5, 0x21, 0x00


	//----- nvinfo : EIATTR_KPARAM_INFO
	.align		4
.L_33:
        /*0038*/ 	.byte	0x04, 0x17
        /*003a*/ 	.short	(.L_35 - .L_34)
.L_34:
        /*003c*/ 	.word	0x00000000
        /*0040*/ 	.short	0x0000
        /*0042*/ 	.short	0x0000
        /*0044*/ 	.byte	0x00, 0xf5, 0x21, 0x00


	//----- nvinfo : EIATTR_SPARSE_MMA_MASK
	.align		4
.L_35:
        /*0048*/ 	.byte	0x03, 0x50
        /*004a*/ 	.short	0x0000


	//----- nvinfo : EIATTR_MAXREG_COUNT
	.align		4
        /*004c*/ 	.byte	0x03, 0x1b
        /*004e*/ 	.short	0x00ff


	//----- nvinfo : EIATTR_NUM_BARRIERS
	.align		4
        /*0050*/ 	.byte	0x02, 0x4c
        /*0052*/ 	.byte	0x01
	.zero		1


	//----- nvinfo : EIATTR_MERCURY_ISA_VERSION
	.align		4
        /*0054*/ 	.byte	0x03, 0x5f
        /*0056*/ 	.short	0x0101


	//----- nvinfo : EIATTR_VRC_CTA_INIT_COUNT
	.align		4
        /*0058*/ 	.byte	0x02, 0x4a
	.zero		1
	.zero		1


	//----- nvinfo : EIATTR_EXIT_INSTR_OFFSETS
	.align		4
        /*005c*/ 	.byte	0x04, 0x1c
        /*005e*/ 	.short	(.L_37 - .L_36)


	//   ....[0]....
.L_36:
        /*0060*/ 	.word	0x00000250


	//   ....[1]....
        /*0064*/ 	.word	0x000002c0


	//----- nvinfo : EIATTR_CBANK_PARAM_SIZE
	.align		4
.L_37:
        /*0068*/ 	.byte	0x03, 0x19
        /*006a*/ 	.short	0x001c


	//----- nvinfo : EIATTR_PARAM_CBANK
	.align		4
        /*006c*/ 	.byte	0x04, 0x0a
        /*006e*/ 	.short	(.L_39 - .L_38)
	.align		4
.L_38:
        /*0070*/ 	.word	index@(.nv.constant0.dot_product)
        /*0074*/ 	.short	0x0380
        /*0076*/ 	.short	0x001c


	//----- nvinfo : EIATTR_SW_WAR
	.align		4
.L_39:
        /*0078*/ 	.byte	0x04, 0x36
        /*007a*/ 	.short	(.L_41 - .L_40)
.L_40:
        /*007c*/ 	.word	0x00000008
.L_41:


//--------------------- .nv.callgraph             --------------------------
	.section	.nv.callgraph,"",@"SHT_CUDA_CALLGRAPH"
	.align	4
	.sectionentsize	8
	.align		4
        /*0000*/ 	.word	0x00000000
	.align		4
        /*0004*/ 	.word	0xffffffff
	.align		4
        /*0008*/ 	.word	0x00000000
	.align		4
        /*000c*/ 	.word	0xfffffffe
	.align		4
        /*0010*/ 	.word	0x00000000
	.align		4
        /*0014*/ 	.word	0xfffffffd
	.align		4
        /*0018*/ 	.word	0x00000000
	.align		4
        /*001c*/ 	.word	0xfffffffc


//--------------------- .text.euclidian_norm      --------------------------
	.section	.text.euclidian_norm,"ax",@progbits
	.align	128
        .global         euclidian_norm
        .type           euclidian_norm,@function
        .size           euclidian_norm,(.L_x_6 - euclidian_norm)
        .other          euclidian_norm,@"STO_CUDA_ENTRY STV_DEFAULT"
euclidian_norm:
.text.euclidian_norm:
[----:B------:R-:W-:Y:S01]  /*0000*/  LDC R1, c[0x0][0x37c] ;  /* 0x0000df00ff017b82 */ /* 0x000fe20000000800 */
[----:B------:R-:W0:Y:S01]  /*0010*/  S2R R6, SR_TID.X ;  /* 0x0000000000067919 */ /* 0x000e220000002100 */
[----:B------:R-:W0:Y:S01]  /*0020*/  LDCU UR8, c[0x0][0x360] ;  /* 0x00006c00ff0877ac */ /* 0x000e220008000800 */
[----:B------:R-:W0:Y:S01]  /*0030*/  S2R R5, SR_CTAID.X ;  /* 0x0000000000057919 */ /* 0x000e220000002500 */
[----:B------:R-:W1:Y:S01]  /*0040*/  LDCU UR4, c[0x0][0x390] ;  /* 0x00007200ff0477ac */ /* 0x000e620008000800 */
[----:B------:R-:W2:Y:S01]  /*0050*/  LDCU.64 UR6, c[0x0][0x358] ;  /* 0x00006b00ff0677ac */ /* 0x000ea20008000a00 */
[----:B0-----:R-:W-:-:S05]  /*0060*/  IMAD R5, R5, UR8, R6 ;  /* 0x0000000805057c24 */ /* 0x001fca000f8e0206 */
[----:B-1----:R-:W-:-:S13]  /*0070*/  ISETP.GE.AND P1, PT, R5, UR4, PT ;  /* 0x0000000405007c0c */ /* 0x002fda000bf26270 */
[----:B------:R-:W0:Y:S02]  /*0080*/  @!P1 LDC.64 R2, c[0x0][0x380] ;  /* 0x0000e000ff029b82 */ /* 0x000e240000000a00 */
[----:B0-----:R-:W-:-:S06]  /*0090*/  @!P1 IMAD.WIDE R2, R5, 0x4, R2 ;  /* 0x0000000405029825 */ /* 0x001fcc00078e0202 */
[----:B--2---:R-:W2:Y:S01]  /*00a0*/  @!P1 LDG.E R2, desc[UR6][R2.64] ;  /* 0x0000000602029981 */ /* 0x004ea2000c1e1900 */
[----:B------:R-:W0:Y:S01]  /*00b0*/  S2UR UR5, SR_CgaCtaId ;  /* 0x00000000000579c3 */ /* 0x000e220000008800 */
[----:B------:R-:W-:Y:S01]  /*00c0*/  IMAD.U32 R0, RZ, RZ, UR8 ;  /* 0x00000008ff007e24 */ /* 0x000fe2000f8e00ff */
[----:B------:R-:W-:Y:S01]  /*00d0*/  UMOV UR4, 0x400 ;  /* 0x0000040000047882 */ /* 0x000fe20000000000 */
[----:B------:R-:W-:-:S03]  /*00e0*/  IMAD.MOV.U32 R4, RZ, RZ, RZ ;  /* 0x000000ffff047224 */ /* 0x000fc600078e00ff */
[----:B------:R-:W-:Y:S01]  /*00f0*/  ISETP.GE.U32.AND P0, PT, R0, 0x2, PT ;  /* 0x000000020000780c */ /* 0x000fe20003f06070 */
[----:B0-----:R-:W-:-:S06]  /*0100*/  ULEA UR4, UR5, UR4, 0x18 ;  /* 0x0000000405047291 */ /* 0x001fcc000f8ec0ff */
[----:B------:R-:W-:Y:S01]  /*0110*/  LEA R5, R6, UR4, 0x2 ;  /* 0x0000000406057c11 */ /* 0x000fe2000f8e10ff */
[----:B--2---:R-:W-:Y:S01]  /*0120*/  @!P1 FMUL R4, R2, R2 ;  /* 0x0000000202049220 */ /* 0x004fe20000400000 */
[----:B------:R-:W-:-:S04]  /*0130*/  ISETP.NE.AND P1, PT, R6, RZ, PT ;  /* 0x000000ff0600720c */ /* 0x000fc80003f25270 */
[----:B------:R0:W-:Y:S01]  /*0140*/  STS [R5], R4 ;  /* 0x0000000405007388 */ /* 0x0001e20000000800 */
[----:B------:R-:W-:Y:S06]  /*0150*/  BAR.SYNC.DEFER_BLOCKING 0x0 ;  /* 0x0000000000007b1d */ /* 0x000fec0000010000 */
[----:B------:R-:W-:Y:S05]  /*0160*/  @!P0 BRA `(.L_x_0) ;  /* 0x00000000002c8947 */ /* 0x000fea0003800000 */
.L_x_1:
[----:B------:R-:W-:-:S04]  /*0170*/  SHF.R.U32.HI R7, RZ, 0x1, R0 ;  /* 0x00000001ff077819 */ /* 0x000fc80000011600 */
[----:B------:R-:W-:-:S13]  /*0180*/  ISETP.GE.U32.AND P0, PT, R6, R7, PT ;  /* 0x000000070600720c */ /* 0x000fda0003f06070 */
[----:B------:R-:W-:Y:S01]  /*0190*/  @!P0 LEA R2, R7, R5, 0x2 ;  /* 0x0000000507028211 */ /* 0x000fe200078e10ff */
[----:B------:R-:W-:Y:S05]  /*01a0*/  @!P0 LDS R3, [R5] ;  /* 0x0000000005038984 */ /* 0x000fea0000000800 */
[----:B------:R-:W0:Y:S02]  /*01b0*/  @!P0 LDS R2, [R2] ;  /* 0x0000000002028984 */ /* 0x000e240000000800 */
[----:B0-----:R-:W-:-:S05]  /*01c0*/  @!P0 FADD R4, R2, R3 ;  /* 0x0000000302048221 */ /* 0x001fca0000000000 */
[----:B------:R1:W-:Y:S01]  /*01d0*/  @!P0 STS [R5], R4 ;  /* 0x0000000405008388 */ /* 0x0003e20000000800 */
[----:B------:R-:W-:Y:S01]  /*01e0*/  BAR.SYNC.DEFER_BLOCKING 0x0 ;  /* 0x0000000000007b1d */ /* 0x000fe20000010000 */
[----:B------:R-:W-:Y:S01]  /*01f0*/  ISETP.GT.U32.AND P0, PT, R0, 0x3, PT ;  /* 0x000000030000780c */ /* 0x000fe20003f04070 */
[----:B------:R-:W-:-:S12]  /*0200*/  IMAD.MOV.U32 R0, RZ, RZ, R7 ;  /* 0x000000ffff007224 */ /* 0x000fd800078e0007 */
[----:B-1----:R-:W-:Y:S05]  /*0210*/  @P0 BRA `(.L_x_1) ;  /* 0xfffffffc00d40947 */ /* 0x002fea000383ffff */
.L_x_0:
[----:B------:R-:W-:Y:S05]  /*0220*/  @P1 EXIT ;  /* 0x000000000000194d */ /* 0x000fea0003800000 */
[----:B------:R-:W1:Y:S01]  /*0230*/  S2UR UR5, SR_CgaCtaId ;  /* 0x00000000000579c3 */ /* 0x000e620000008800 */
[----:B------:R-:W-:-:S07]  /*0240*/  UMOV UR4, 0x400 ;  /* 0x0000040000047882 */ /* 0x000fce0000000000 */
[----:B------:R-:W2:Y:S01]  /*0250*/  LDC.64 R2, c[0x0][0x388] ;  /* 0x0000e200ff027b82 */ /* 0x000ea20000000a00 */
[----:B-1----:R-:W-:-:S09]  /*0260*/  ULEA UR4, UR5, UR4, 0x18 ;  /* 0x0000000405047291 */ /* 0x002fd2000f8ec0ff */
[----:B0-----:R-:W2:Y:S04]  /*0270*/  LDS R5, [UR4] ;  /* 0x00000004ff057984 */ /* 0x001ea80008000800 */
[----:B--2---:R-:W-:Y:S01]  /*0280*/  REDG.E.ADD.F32.FTZ.RN.STRONG.GPU desc[UR6][R2.64], R5 ;  /* 0x00000005020079a6 */ /* 0x004fe2000c12f306 */
[----:B------:R-:W-:Y:S05]  /*0290*/  EXIT ;  /* 0x000000000000794d */ /* 0x000fea0003800000 */
.L_x_2:
[----:B------:R-:W-:-:S00]  /*02a0*/  BRA `(.L_x_2) ;  /* 0xfffffffc00fc7947 */ /* 0x000fc0000383ffff */
[----:B------:R-:W-:-:S00]  /*02b0*/  NOP ;  /* 0x0000000000007918 */ /* 0x000fc00000000000 */
        /* <DEDUP_REMOVED lines=12> */
.L_x_6:


//--------------------- .text.dot_product         --------------------------
	.section	.text.dot_product,"ax",@progbits
	.align	128
        .global         dot_product
        .type           dot_product,@function
        .size           dot_product,(.L_x_7 - dot_product)
        .other          dot_product,@"STO_CUDA_ENTRY STV_DEFAULT"
dot_product:
.text.dot_product:
[----:B------:R-:W-:Y:S01]  /*0000*/  LDC R1, c[0x0][0x37c] ;  /* 0x0000df00ff017b82 */ /* 0x000fe20000000800 */
[----:B------:R-:W0:Y:S01]  /*0010*/  S2R R8, SR_TID.X ;  /* 0x0000000000087919 */ /* 0x000e220000002100 */
[----:B------:R-:W0:Y:S06]  /*0020*/  LDCU UR8, c[0x0][0x360] ;  /* 0x00006c00ff0877ac */ /* 0x000e2c0008000800 */
[----:B------:R-:W1:Y:S01]  /*0030*/  LDC.64 R2, c[0x0][0x380] ;  /* 0x0000e000ff027b82 */ /* 0x000e620000000a00 */
[----:B------:R-:W0:Y:S01]  /*0040*/  S2R R7, SR_CTAID.X ;  /* 0x0000000000077919 */ /* 0x000e220000002500 */
[----:B------:R-:W2:Y:S01]  /*0050*/  LDCU UR4, c[0x0][0x398] ;  /* 0x00007300ff0477ac */ /* 0x000ea20008000800 */
[----:B------:R-:W3:Y:S05]  /*0060*/  LDCU.64 UR6, c[0x0][0x358] ;  /* 0x00006b00ff0677ac */ /* 0x000eea0008000a00 */
[----:B------:R-:W4:Y:S01]  /*0070*/  LDC.64 R4, c[0x0][0x388] ;  /* 0x0000e200ff047b82 */ /* 0x000f220000000a00 */
[----:B0-----:R-:W-:-:S05]  /*0080*/  IMAD R7, R7, UR8, R8 ;  /* 0x0000000807077c24 */ /* 0x001fca000f8e0208 */
[----:B--2---:R-:W-:-:S13]  /*0090*/  ISETP.GE.AND P1, PT, R7, UR4, PT ;  /* 0x0000000407007c0c */ /* 0x004fda000bf26270 */
[----:B-1----:R-:W-:-:S04]  /*00a0*/  @!P1 IMAD.WIDE R2, R7, 0x4, R2 ;  /* 0x0000000407029825 */ /* 0x002fc800078e0202 */
[----:B----4-:R-:W-:Y:S02]  /*00b0*/  @!P1 IMAD.WIDE R4, R7, 0x4, R4 ;  /* 0x0000000407049825 */ /* 0x010fe400078e0204 */
[----:B---3--:R-:W2:Y:S04]  /*00c0*/  @!P1 LDG.E R2, desc[UR6][R2.64] ;  /* 0x0000000602029981 */ /* 0x008ea8000c1e1900 */
[----:B------:R-:W2:Y:S01]  /*00d0*/  @!P1 LDG.E R5, desc[UR6][R4.64] ;  /* 0x0000000604059981 */ /* 0x000ea2000c1e1900 */
        /* <DEDUP_REMOVED lines=12> */
.L_x_4:
[----:B------:R-:W-:-:S04]  /*01a0*/  SHF.R.U32.HI R5, RZ, 0x1, R0 ;  /* 0x00000001ff057819 */ /* 0x000fc80000011600 */
[----:B------:R-:W-:-:S13]  /*01b0*/  ISETP.GE.U32.AND P0, PT, R8, R5, PT ;  /* 0x000000050800720c */ /* 0x000fda0003f06070 */
[----:B------:R-:W-:Y:S01]  /*01c0*/  @!P0 LEA R2, R5, R7, 0x2 ;  /* 0x0000000705028211 */ /* 0x000fe200078e10ff */
[----:B------:R-:W-:Y:S05]  /*01d0*/  @!P0 LDS R3, [R7] ;  /* 0x0000000007038984 */ /* 0x000fea0000000800 */
[----:B------:R-:W1:Y:S02]  /*01e0*/  @!P0 LDS R2, [R2] ;  /* 0x0000000002028984 */ /* 0x000e640000000800 */
[----:B-1----:R-:W-:-:S05]  /*01f0*/  @!P0 FADD R4, R2, R3 ;  /* 0x0000000302048221 */ /* 0x002fca0000000000 */
[----:B------:R1:W-:Y:S01]  /*0200*/  @!P0 STS [R7], R4 ;  /* 0x0000000407008388 */ /* 0x0003e20000000800 */
[----:B------:R-:W-:Y:S01]  /*0210*/  BAR.SYNC.DEFER_BLOCKING 0x0 ;  /* 0x0000000000007b1d */ /* 0x000fe20000010000 */
[----:B------:R-:W-:Y:S01]  /*0220*/  ISETP.GT.U32.AND P0, PT, R0, 0x3, PT ;  /* 0x000000030000780c */ /* 0x000fe20003f04070 */
[----:B------:R-:W-:-:S12]  /*0230*/  IMAD.MOV.U32 R0, RZ, RZ, R5 ;  /* 0x000000ffff007224 */ /* 0x000fd800078e0005 */
[----:B-1----:R-:W-:Y:S05]  /*0240*/  @P0 BRA `(.L_x_4) ;  /* 0xfffffffc00d40947 */ /* 0x002fea000383ffff */
.L_x_3:
[----:B------:R-:W-:Y:S05]  /*0250*/  @P1 EXIT ;  /* 0x000000000000194d */ /* 0x000fea0003800000 */
[----:B------:R-:W1:Y:S01]  /*0260*/  S2UR UR5, SR_CgaCtaId ;  /* 0x00000000000579c3 */ /* 0x000e620000008800 */
[----:B------:R-:W-:-:S07]  /*0270*/  UMOV UR4, 0x400 ;  /* 0x0000040000047882 */ /* 0x000fce0000000000 */
[----:B------:R-:W2:Y:S01]  /*0280*/  LDC.64 R2, c[0x0][0x390] ;  /* 0x0000e400ff027b82 */ /* 0x000ea20000000a00 */
[----:B-1----:R-:W-:-:S09]  /*0290*/  ULEA UR4, UR5, UR4, 0x18 ;  /* 0x0000000405047291 */ /* 0x002fd2000f8ec0ff */
[----:B------:R-:W2:Y:S04]  /*02a0*/  LDS R5, [UR4] ;  /* 0x00000004ff057984 */ /* 0x000ea80008000800 */
[----:B--2---:R-:W-:Y:S01]  /*02b0*/  REDG.E.ADD.F32.FTZ.RN.STRONG.GPU desc[UR6][R2.64], R5 ;  /* 0x00000005020079a6 */ /* 0x004fe2000c12f306 */
[----:B------:R-:W-:Y:S05]  /*02c0*/  EXIT ;  /* 0x000000000000794d */ /* 0x000fea0003800000 */
.L_x_5:
        /* <DEDUP_REMOVED lines=11> */
.L_x_7:


//--------------------- .nv.shared.euclidian_norm --------------------------
	.section	.nv.shared.euclidian_norm,"aw",@nobits
	.sectionflags	@""
	.align	4
.nv.shared.euclidian_norm:
	.zero		5120


//--------------------- .nv.shared.reserved.0     --------------------------
	.section	.nv.shared.reserved.0,"aw",@nobits
	.weak		__nv_reservedSMEM_offset_0_alias
	.size		__nv_reservedSMEM_offset_0_alias, 0, 64
	.other		__nv_reservedSMEM_offset_0_alias,@"STO_CUDA_RESERVED_SHARED STV_DEFAULT"
__nv_reservedSMEM_offset_0_alias:
	.zero		0
	.zero		64


//--------------------- .nv.shared.dot_product    --------------------------
	.section	.nv.shared.dot_product,"aw",@nobits
	.sectionflags	@""
	.align	4
.nv.shared.dot_product:
	.zero		5120


//--------------------- .nv.constant0.euclidian_norm --------------------------
	.section	.nv.constant0.euclidian_norm,"a",@progbits
	.sectionflags	@""
	.align	4
.nv.constant0.euclidian_norm:
	.zero		916


//--------------------- .nv.constant0.dot_product --------------------------
	.section	.nv.constant0.dot_product,"a",@progbits
	.sectionflags	@""
	.align	4
.nv.constant0.dot_product:
	.zero		924


//--------------------- SYMBOLS --------------------------

	.type		.nv.reservedSmem.offset0,@object
	.size		.nv.reservedSmem.offset0,0x4
	.type		.nv.reservedSmem.cap,@object
	.size		.nv.reservedSmem.cap,0x4
